//
// Generated by NVIDIA NVVM Compiler
//
// Compiler Build ID: CL-36424714
// Cuda compilation tools, release 13.0, V13.0.88
// Based on NVVM 20.0.0
//

.version 9.0
.target sm_100
.address_size 64

	// .globl	_Z6Conv2DPfS_S_ii
// _ZZ6Conv2DPfS_S_iiE1k has been demoted
// _ZZ6Conv2DPfS_S_iiE2in has been demoted

.visible .entry _Z6Conv2DPfS_S_ii(
	.param .u64 .ptr .align 1 _Z6Conv2DPfS_S_ii_param_0,
	.param .u64 .ptr .align 1 _Z6Conv2DPfS_S_ii_param_1,
	.param .u64 .ptr .align 1 _Z6Conv2DPfS_S_ii_param_2,
	.param .u32 _Z6Conv2DPfS_S_ii_param_3,
	.param .u32 _Z6Conv2DPfS_S_ii_param_4
)
{
	.reg .pred 	%p<12>;
	.reg .b32 	%r<26>;
	.reg .b32 	%f<31>;
	.reg .b64 	%rd<15>;
	// demoted variable
	.shared .align 4 .b8 _ZZ6Conv2DPfS_S_iiE1k[36];
	// demoted variable
	.shared .align 4 .b8 _ZZ6Conv2DPfS_S_iiE2in[1296];
	ld.param.u64 	%rd3, [_Z6Conv2DPfS_S_ii_param_0];
	ld.param.u64 	%rd4, [_Z6Conv2DPfS_S_ii_param_1];
	ld.param.u64 	%rd5, [_Z6Conv2DPfS_S_ii_param_2];
	ld.param.u32 	%r7, [_Z6Conv2DPfS_S_ii_param_3];
	ld.param.u32 	%r8, [_Z6Conv2DPfS_S_ii_param_4];
	cvta.to.global.u64 	%rd1, %rd5;
	mov.u32 	%r9, %ctaid.y;
	mov.u32 	%r10, %ntid.y;
	mov.u32 	%r1, %tid.y;
	mad.lo.s32 	%r2, %r9, %r10, %r1;
	mov.u32 	%r11, %ctaid.x;
	mov.u32 	%r12, %ntid.x;
	mov.u32 	%r13, %tid.x;
	mad.lo.s32 	%r4, %r11, %r12, %r13;
	max.u32 	%r14, %r1, %r13;
	setp.gt.u32 	%p1, %r14, 2;
	@%p1 bra 	$L__BB0_2;
	cvta.to.global.u64 	%rd6, %rd4;
	mad.lo.s32 	%r15, %r1, 3, %r13;
	mul.wide.u32 	%rd7, %r15, 4;
	add.s64 	%rd8, %rd6, %rd7;
	ld.global.f32 	%f1, [%rd8];
	mov.u32 	%r16, _ZZ6Conv2DPfS_S_iiE1k;
	mad.lo.s32 	%r17, %r1, 12, %r16;
	shl.b32 	%r18, %r13, 2;
	add.s32 	%r19, %r17, %r18;
	st.shared.f32 	[%r19], %f1;
$L__BB0_2:
	setp.ge.s32 	%p2, %r2, %r8;
	setp.ge.s32 	%p3, %r4, %r7;
	mad.lo.s32 	%r5, %r7, %r2, %r4;
	cvta.to.global.u64 	%rd9, %rd3;
	mul.wide.s32 	%rd10, %r5, 4;
	add.s64 	%rd2, %rd9, %rd10;
	mov.u32 	%r20, _ZZ6Conv2DPfS_S_iiE2in;
	mad.lo.s32 	%r21, %r1, 72, %r20;
	shl.b32 	%r22, %r13, 2;
	add.s32 	%r23, %r21, %r22;
	add.s32 	%r6, %r23, 72;
	or.pred  	%p4, %p3, %p2;
	@%p4 bra 	$L__BB0_4;
	ld.global.f32 	%f2, [%rd2];
	st.shared.f32 	[%r6+4], %f2;
$L__BB0_4:
	bar.sync 	0;
	setp.ne.s32 	%p5, %r2, 0;
	add.s32 	%r24, %r8, -1;
	setp.lt.s32 	%p6, %r2, %r24;
	and.pred  	%p7, %p5, %p6;
	setp.gt.s32 	%p8, %r4, 0;
	and.pred  	%p9, %p8, %p7;
	add.s32 	%r25, %r7, -1;
	setp.lt.s32 	%p10, %r4, %r25;
	and.pred  	%p11, %p9, %p10;
	@%p11 bra 	$L__BB0_6;
	ld.global.f32 	%f3, [%rd2];
	add.s64 	%rd12, %rd1, %rd10;
	st.global.f32 	[%rd12], %f3;
$L__BB0_6:
	ld.shared.f32 	%f4, [%r6+-72];
	ld.shared.f32 	%f5, [_ZZ6Conv2DPfS_S_iiE1k];
	fma.rn.f32 	%f6, %f4, %f5, 0f00000000;
	ld.shared.f32 	%f7, [%r6+-68];
	ld.shared.f32 	%f8, [_ZZ6Conv2DPfS_S_iiE1k+4];
	fma.rn.f32 	%f9, %f7, %f8, %f6;
	ld.shared.f32 	%f10, [%r6+-64];
	ld.shared.f32 	%f11, [_ZZ6Conv2DPfS_S_iiE1k+8];
	fma.rn.f32 	%f12, %f10, %f11, %f9;
	ld.shared.f32 	%f13, [%r6];
	ld.shared.f32 	%f14, [_ZZ6Conv2DPfS_S_iiE1k+12];
	fma.rn.f32 	%f15, %f13, %f14, %f12;
	ld.shared.f32 	%f16, [%r6+4];
	ld.shared.f32 	%f17, [_ZZ6Conv2DPfS_S_iiE1k+16];
	fma.rn.f32 	%f18, %f16, %f17, %f15;
	ld.shared.f32 	%f19, [%r6+8];
	ld.shared.f32 	%f20, [_ZZ6Conv2DPfS_S_iiE1k+20];
	fma.rn.f32 	%f21, %f19, %f20, %f18;
	ld.shared.f32 	%f22, [%r6+72];
	ld.shared.f32 	%f23, [_ZZ6Conv2DPfS_S_iiE1k+24];
	fma.rn.f32 	%f24, %f22, %f23, %f21;
	ld.shared.f32 	%f25, [%r6+76];
	ld.shared.f32 	%f26, [_ZZ6Conv2DPfS_S_iiE1k+28];
	fma.rn.f32 	%f27, %f25, %f26, %f24;
	ld.shared.f32 	%f28, [%r6+80];
	ld.shared.f32 	%f29, [_ZZ6Conv2DPfS_S_iiE1k+32];
	fma.rn.f32 	%f30, %f28, %f29, %f27;
	add.s64 	%rd14, %rd1, %rd10;
	st.global.f32 	[%rd14], %f30;
	ret;

}


// ===== COMPILED SASS (sm_100) =====

	.target	sm_100

	.elftype	@"ET_EXEC"


//--------------------- .note.nv.tkinfo           --------------------------
	.section	.note.nv.tkinfo,"",@"SHT_NOTE"
	.sectionflags	@"SHF_NOTE_NV_TKINFO"
	.tkinfo
        /*0018*/ 	.word	0x00000002
        /*0030*/ 	.string	""
        /*0030*/ 	.string	"ptxas"
        /*0030*/ 	.string	"Cuda compilation tools, release 13.0, V13.0.88"
        /*0030*/ 	.string	"Build cuda_13.0.r13.0/compiler.36424714_0"
        /*0030*/ 	.string	"-arch sm_100 -m 64 "



//--------------------- .note.nv.cuinfo           --------------------------
	.section	.note.nv.cuinfo,"",@"SHT_NOTE"
	.sectionflags	@"SHF_NOTE_NV_CUINFO"
        /*0018*/ 	.short	0x0002
        /*001a*/ 	.short	0x0064
        /*001c*/ 	.short	0x0082
	.zero		2


//--------------------- .nv.info                  --------------------------
	.section	.nv.info,"",@"SHT_CUDA_INFO"
	.align	4


	//----- nvinfo : EIATTR_REGCOUNT
	.align		4
        /*0000*/ 	.byte	0x04, 0x2f
        /*0002*/ 	.short	(.L_1 - .L_0)
	.align		4
.L_0:
        /*0004*/ 	.word	index@(_Z6Conv2DPfS_S_ii)
        /*0008*/ 	.word	0x0000001a


	//----- nvinfo : EIATTR_FRAME_SIZE
	.align		4
.L_1:
        /*000c*/ 	.byte	0x04, 0x11
        /*000e*/ 	.short	(.L_3 - .L_2)
	.align		4
.L_2:
        /*0010*/ 	.word	index@(_Z6Conv2DPfS_S_ii)
        /*0014*/ 	.word	0x00000000


	//----- nvinfo : EIATTR_MIN_STACK_SIZE
	.align		4
.L_3:
        /*0018*/ 	.byte	0x04, 0x12
        /*001a*/ 	.short	(.L_5 - .L_4)
	.align		4
.L_4:
        /*001c*/ 	.word	index@(_Z6Conv2DPfS_S_ii)
        /*0020*/ 	.word	0x00000000
.L_5:


//--------------------- .nv.compat                --------------------------
	.section	.nv.compat,"",@"SHT_CUDA_COMPAT_INFO"
	.align	4
        /*0000*/ 	.byte	0x02, 0x09, 0x00, 0x00, 0x02, 0x02, 0x01, 0x00, 0x02, 0x05, 0x05, 0x00, 0x03, 0x07, 0x01, 0x01
        /*0010*/ 	.byte	0x02, 0x03, 0x00, 0x00, 0x02, 0x06, 0x01, 0x00, 0x04, 0x0b, 0x08, 0x00, 0x09, 0x00, 0x00, 0x00
        /*0020*/ 	.byte	0x00, 0x00, 0x00, 0x00


//--------------------- .nv.info._Z6Conv2DPfS_S_ii --------------------------
	.section	.nv.info._Z6Conv2DPfS_S_ii,"",@"SHT_CUDA_INFO"
	.sectionflags	@""
	.align	4


	//----- nvinfo : EIATTR_CUDA_API_VERSION
	.align		4
        /*0000*/ 	.byte	0x04, 0x37
        /*0002*/ 	.short	(.L_7 - .L_6)
.L_6:
        /*0004*/ 	.word	0x00000082


	//----- nvinfo : EIATTR_KPARAM_INFO
	.align		4
.L_7:
        /*0008*/ 	.byte	0x04, 0x17
        /*000a*/ 	.short	(.L_9 - .L_8)
.L_8:
        /*000c*/ 	.word	0x00000000
        /*0010*/ 	.short	0x0004
        /*0012*/ 	.short	0x001c
        /*0014*/ 	.byte	0x00, 0xf0, 0x11, 0x00


	//----- nvinfo : EIATTR_KPARAM_INFO
	.align		4
.L_9:
        /*0018*/ 	.byte	0x04, 0x17
        /*001a*/ 	.short	(.L_11 - .L_10)
.L_10:
        /*001c*/ 	.word	0x00000000
        /*0020*/ 	.short	0x0003
        /*0022*/ 	.short	0x0018
        /*0024*/ 	.byte	0x00, 0xf0, 0x11, 0x00


	//----- nvinfo : EIATTR_KPARAM_INFO
	.align		4
.L_11:
        /*0028*/ 	.byte	0x04, 0x17
        /*002a*/ 	.short	(.L_13 - .L_12)
.L_12:
        /*002c*/ 	.word	0x00000000
        /*0030*/ 	.short	0x0002
        /*0032*/ 	.short	0x0010
        /*0034*/ 	.byte	0x00, 0xf5, 0x21, 0x00


	//----- nvinfo : EIATTR_KPARAM_INFO
	.align		4
.L_13:
        /*0038*/ 	.byte	0x04, 0x17
        /*003a*/ 	.short	(.L_15 - .L_14)
.L_14:
        /*003c*/ 	.word	0x00000000
        /*0040*/ 	.short	0x0001
        /*0042*/ 	.short	0x0008
        /*0044*/ 	.byte	0x00, 0xf5, 0x21, 0x00


	//----- nvinfo : EIATTR_KPARAM_INFO
	.align		4
.L_15:
        /*0048*/ 	.byte	0x04, 0x17
        /*004a*/ 	.short	(.L_17 - .L_16)
.L_16:
        /*004c*/ 	.word	0x00000000
        /*0050*/ 	.short	0x0000
        /*0052*/ 	.short	0x0000
        /*0054*/ 	.byte	0x00, 0xf5, 0x21, 0x00


	//----- nvinfo : EIATTR_SPARSE_MMA_MASK
	.align		4
.L_17:
        /*0058*/ 	.byte	0x03, 0x50
        /*005a*/ 	.short	0x0000


	//----- nvinfo : EIATTR_MAXREG_COUNT
	.align		4
        /*005c*/ 	.byte	0x03, 0x1b
        /*005e*/ 	.short	0x00ff


	//----- nvinfo : EIATTR_NUM_BARRIERS
	.align		4
        /*0060*/ 	.byte	0x02, 0x4c
        /*0062*/ 	.byte	0x01
	.zero		1


	//----- nvinfo : EIATTR_MERCURY_ISA_VERSION
	.align		4
        /*0064*/ 	.byte	0x03, 0x5f
        /*0066*/ 	.short	0x0101


	//----- nvinfo : EIATTR_VRC_CTA_INIT_COUNT
	.align		4
        /*0068*/ 	.byte	0x02, 0x4a
	.zero		1
	.zero		1


	//----- nvinfo : EIATTR_EXIT_INSTR_OFFSETS
	.align		4
        /*006c*/ 	.byte	0x04, 0x1c
        /*006e*/ 	.short	(.L_19 - .L_18)


	//   ....[0]....
.L_18:
        /*0070*/ 	.word	0x00000430


	//----- nvinfo : EIATTR_CBANK_PARAM_SIZE
	.align		4
.L_19:
        /*0074*/ 	.byte	0x03, 0x19
        /*0076*/ 	.short	0x0020


	//----- nvinfo : EIATTR_PARAM_CBANK
	.align		4
        /*0078*/ 	.byte	0x04, 0x0a
        /*007a*/ 	.short	(.L_21 - .L_20)
	.align		4
.L_20:
        /*007c*/ 	.word	index@(.nv.constant0._Z6Conv2DPfS_S_ii)
        /*0080*/ 	.short	0x0380
        /*0082*/ 	.short	0x0020


	//----- nvinfo : EIATTR_SW_WAR
	.align		4
.L_21:
        /*0084*/ 	.byte	0x04, 0x36
        /*0086*/ 	.short	(.L_23 - .L_22)
.L_22:
        /*0088*/ 	.word	0x00000008
.L_23:


//--------------------- .nv.callgraph             --------------------------
	.section	.nv.callgraph,"",@"SHT_CUDA_CALLGRAPH"
	.align	4
	.sectionentsize	8
	.align		4
        /*0000*/ 	.word	0x00000000
	.align		4
        /*0004*/ 	.word	0xffffffff
	.align		4
        /*0008*/ 	.word	0x00000000
	.align		4
        /*000c*/ 	.word	0xfffffffe
	.align		4
        /*0010*/ 	.word	0x00000000
	.align		4
        /*0014*/ 	.word	0xfffffffd
	.align		4
        /*0018*/ 	.word	0x00000000
	.align		4
        /*001c*/ 	.word	0xfffffffc


//--------------------- .text._Z6Conv2DPfS_S_ii   --------------------------
	.section	.text._Z6Conv2DPfS_S_ii,"ax",@progbits
	.align	128
        .global         _Z6Conv2DPfS_S_ii
        .type           _Z6Conv2DPfS_S_ii,@function
        .size           _Z6Conv2DPfS_S_ii,(.L_x_1 - _Z6Conv2DPfS_S_ii)
        .other          _Z6Conv2DPfS_S_ii,@"STO_CUDA_ENTRY STV_DEFAULT"
_Z6Conv2DPfS_S_ii:
.text._Z6Conv2DPfS_S_ii:
[----:B------:R-:W-:Y:S01]  /*0000*/  LDC R1, c[0x0][0x37c] ;  /* 0x0000df00ff017b82 */ /* 0x000fe20000000800 */
[----:B------:R-:W0:Y:S07]  /*0010*/  S2R R9, SR_TID.Y ;  /* 0x0000000000097919 */ /* 0x000e2e0000002200 */
[----:B------:R-:W0:Y:S01]  /*0020*/  S2UR UR4, SR_CTAID.Y ;  /* 0x00000000000479c3 */ /* 0x000e220000002600 */
[----:B------:R-:W1:Y:S01]  /*0030*/  LDCU.64 UR6, c[0x0][0x398] ;  /* 0x00007300ff0677ac */ /* 0x000e620008000a00 */
[----:B------:R-:W2:Y:S01]  /*0040*/  S2R R6, SR_TID.X ;  /* 0x0000000000067919 */ /* 0x000ea20000002100 */
[----:B------:R-:W3:Y:S05]  /*0050*/  LDCU.64 UR8, c[0x0][0x358] ;  /* 0x00006b00ff0877ac */ /* 0x000eea0008000a00 */
[----:B------:R-:W0:Y:S08]  /*0060*/  LDC R4, c[0x0][0x364] ;  /* 0x0000d900ff047b82 */ /* 0x000e300000000800 */
[----:B------:R-:W4:Y:S08]  /*0070*/  S2UR UR5, SR_CTAID.X ;  /* 0x00000000000579c3 */ /* 0x000f300000002500 */
[----:B------:R-:W4:Y:S08]  /*0080*/  LDC R5, c[0x0][0x360] ;  /* 0x0000d800ff057b82 */ /* 0x000f300000000800 */
[----:B------:R-:W5:Y:S01]  /*0090*/  LDC.64 R12, c[0x0][0x380] ;  /* 0x0000e000ff0c7b82 */ /* 0x000f620000000a00 */
[----:B0-----:R-:W-:Y:S01]  /*00a0*/  IMAD R4, R4, UR4, R9 ;  /* 0x0000000404047c24 */ /* 0x001fe2000f8e0209 */
[----:B--2---:R-:W-:-:S04]  /*00b0*/  VIMNMX.U32 R0, PT, PT, R9, R6, !PT ;  /* 0x0000000609007248 */ /* 0x004fc80007fe0000 */
[----:B-1----:R-:W-:Y:S02]  /*00c0*/  ISETP.GE.AND P0, PT, R4, UR7, PT ;  /* 0x0000000704007c0c */ /* 0x002fe4000bf06270 */
[----:B------:R-:W-:Y:S01]  /*00d0*/  ISETP.GT.U32.AND P1, PT, R0, 0x2, PT ;  /* 0x000000020000780c */ /* 0x000fe20003f24070 */
[----:B----4-:R-:W-:-:S04]  /*00e0*/  IMAD R5, R5, UR5, R6 ;  /* 0x0000000505057c24 */ /* 0x010fc8000f8e0206 */
[----:B------:R-:W-:-:S08]  /*00f0*/  IMAD R0, R4, UR6, R5 ;  /* 0x0000000604007c24 */ /* 0x000fd0000f8e0205 */
[----:B------:R-:W0:Y:S01]  /*0100*/  @!P1 LDC.64 R2, c[0x0][0x388] ;  /* 0x0000e200ff029b82 */ /* 0x000e220000000a00 */
[----:B------:R-:W-:Y:S01]  /*0110*/  ISETP.GE.OR P0, PT, R5, UR6, P0 ;  /* 0x0000000605007c0c */ /* 0x000fe20008706670 */
[----:B------:R-:W-:Y:S02]  /*0120*/  @!P1 IMAD R7, R9, 0x3, R6 ;  /* 0x0000000309079824 */ /* 0x000fe400078e0206 */
[----:B-----5:R-:W-:-:S10]  /*0130*/  IMAD.WIDE R12, R0, 0x4, R12 ;  /* 0x00000004000c7825 */ /* 0x020fd400078e020c */
[----:B---3--:R-:W2:Y:S01]  /*0140*/  @!P0 LDG.E R16, desc[UR8][R12.64] ;  /* 0x000000080c108981 */ /* 0x008ea2000c1e1900 */
[----:B0-----:R-:W-:-:S06]  /*0150*/  @!P1 IMAD.WIDE.U32 R2, R7, 0x4, R2 ;  /* 0x0000000407029825 */ /* 0x001fcc00078e0002 */
[----:B------:R0:W3:Y:S01]  /*0160*/  @!P1 LDG.E R2, desc[UR8][R2.64] ;  /* 0x0000000802029981 */ /* 0x0000e2000c1e1900 */
[----:B------:R-:W1:Y:S01]  /*0170*/  S2R R7, SR_CgaCtaId ;  /* 0x0000000000077919 */ /* 0x000e620000008800 */
[----:B------:R-:W-:Y:S01]  /*0180*/  UIADD3 UR4, UPT, UPT, UR7, -0x1, URZ ;  /* 0xffffffff07047890 */ /* 0x000fe2000fffe0ff */
[----:B------:R-:W-:-:S05]  /*0190*/  MOV R14, 0x400 ;  /* 0x00000400000e7802 */ /* 0x000fca0000000f00 */
[----:B------:R-:W-:-:S04]  /*01a0*/  ISETP.GE.AND P2, PT, R4, UR4, PT ;  /* 0x0000000404007c0c */ /* 0x000fc8000bf46270 */
[----:B------:R-:W-:Y:S02]  /*01b0*/  ISETP.NE.AND P2, PT, R4, RZ, !P2 ;  /* 0x000000ff0400720c */ /* 0x000fe40005745270 */
[----:B------:R-:W-:Y:S02]  /*01c0*/  IADD3 R4, PT, PT, R14, 0x24, RZ ;  /* 0x000000240e047810 */ /* 0x000fe40007ffe0ff */
[C---:B-1----:R-:W-:Y:S02]  /*01d0*/  LEA R14, R7.reuse, R14, 0x18 ;  /* 0x0000000e070e7211 */ /* 0x042fe400078ec0ff */
[----:B------:R-:W-:-:S03]  /*01e0*/  LEA R4, R7, R4, 0x18 ;  /* 0x0000000407047211 */ /* 0x000fc600078ec0ff */
[C---:B0-----:R-:W-:Y:S02]  /*01f0*/  @!P1 IMAD R3, R9.reuse, 0xc, R14 ;  /* 0x0000000c09039824 */ /* 0x041fe400078e020e */
[----:B------:R-:W-:-:S03]  /*0200*/  IMAD R4, R9, 0x48, R4 ;  /* 0x0000004809047824 */ /* 0x000fc600078e0204 */
[C---:B------:R-:W-:Y:S02]  /*0210*/  @!P1 LEA R15, R6.reuse, R3, 0x2 ;  /* 0x00000003060f9211 */ /* 0x040fe400078e10ff */
[----:B------:R-:W-:Y:S01]  /*0220*/  LEA R17, R6, R4, 0x2 ;  /* 0x0000000406117211 */ /* 0x000fe200078e10ff */
[----:B------:R-:W-:Y:S01]  /*0230*/  UIADD3 UR4, UPT, UPT, UR6, -0x1, URZ ;  /* 0xffffffff06047890 */ /* 0x000fe2000fffe0ff */
[----:B------:R-:W-:-:S05]  /*0240*/  ISETP.GT.AND P2, PT, R5, RZ, P2 ;  /* 0x000000ff0500720c */ /* 0x000fca0001744270 */
[----:B------:R-:W-:Y:S01]  /*0250*/  ISETP.LT.AND P2, PT, R5, UR4, P2 ;  /* 0x0000000405007c0c */ /* 0x000fe20009741270 */
[----:B---3--:R-:W-:Y:S04]  /*0260*/  @!P1 STS [R15], R2 ;  /* 0x000000020f009388 */ /* 0x008fe80000000800 */
[----:B--2---:R-:W-:Y:S01]  /*0270*/  @!P0 STS [R17+0x4c], R16 ;  /* 0x00004c1011008388 */ /* 0x004fe20000000800 */
[----:B------:R-:W-:Y:S07]  /*0280*/  BAR.SYNC.DEFER_BLOCKING 0x0 ;  /* 0x0000000000007b1d */ /* 0x000fee0000010000 */
[----:B------:R0:W2:Y:S04]  /*0290*/  @!P2 LDG.E R12, desc[UR8][R12.64] ;  /* 0x000000080c0ca981 */ /* 0x0000a8000c1e1900 */
[----:B------:R-:W-:Y:S04]  /*02a0*/  LDS R3, [R17] ;  /* 0x0000000011037984 */ /* 0x000fe80000000800 */
[----:B------:R-:W1:Y:S04]  /*02b0*/  LDS.128 R4, [R14] ;  /* 0x000000000e047984 */ /* 0x000e680000000c00 */
[----:B------:R-:W3:Y:S04]  /*02c0*/  LDS R19, [R17+0x4] ;  /* 0x0000040011137984 */ /* 0x000ee80000000800 */
[----:B------:R-:W4:Y:S04]  /*02d0*/  LDS R20, [R17+0x8] ;  /* 0x0000080011147984 */ /* 0x000f280000000800 */
[----:B------:R-:W5:Y:S04]  /*02e0*/  LDS R21, [R17+0x48] ;  /* 0x0000480011157984 */ /* 0x000f680000000800 */
[----:B------:R-:W-:Y:S04]  /*02f0*/  LDS R22, [R17+0x4c] ;  /* 0x00004c0011167984 */ /* 0x000fe80000000800 */
[----:B------:R-:W5:Y:S04]  /*0300*/  LDS.128 R8, [R14+0x10] ;  /* 0x000010000e087984 */ /* 0x000f680000000c00 */
[----:B------:R-:W5:Y:S04]  /*0310*/  LDS R23, [R17+0x50] ;  /* 0x0000500011177984 */ /* 0x000f680000000800 */
[----:B------:R-:W5:Y:S04]  /*0320*/  LDS R15, [R17+0x90] ;  /* 0x00009000110f7984 */ /* 0x000f680000000800 */
[----:B------:R-:W5:Y:S04]  /*0330*/  LDS R18, [R17+0x94] ;  /* 0x0000940011127984 */ /* 0x000f680000000800 */
[----:B0-----:R-:W-:Y:S04]  /*0340*/  LDS R13, [R14+0x20] ;  /* 0x000020000e0d7984 */ /* 0x001fe80000000800 */
[----:B------:R-:W0:Y:S01]  /*0350*/  LDS R16, [R17+0x98] ;  /* 0x0000980011107984 */ /* 0x000e220000000800 */
[----:B-1----:R-:W-:-:S02]  /*0360*/  FFMA R4, R3, R4, RZ ;  /* 0x0000000403047223 */ /* 0x002fc400000000ff */
[----:B------:R-:W1:Y:S02]  /*0370*/  LDC.64 R2, c[0x0][0x390] ;  /* 0x0000e400ff027b82 */ /* 0x000e640000000a00 */
[----:B---3--:R-:W-:-:S04]  /*0380*/  FFMA R5, R19, R5, R4 ;  /* 0x0000000513057223 */ /* 0x008fc80000000004 */
[----:B----4-:R-:W-:-:S04]  /*0390*/  FFMA R6, R20, R6, R5 ;  /* 0x0000000614067223 */ /* 0x010fc80000000005 */
[----:B-----5:R-:W-:-:S04]  /*03a0*/  FFMA R7, R21, R7, R6 ;  /* 0x0000000715077223 */ /* 0x020fc80000000006 */
[----:B------:R-:W-:-:S04]  /*03b0*/  FFMA R8, R22, R8, R7 ;  /* 0x0000000816087223 */ /* 0x000fc80000000007 */
[----:B------:R-:W-:-:S04]  /*03c0*/  FFMA R8, R23, R9, R8 ;  /* 0x0000000917087223 */ /* 0x000fc80000000008 */
[----:B------:R-:W-:Y:S01]  /*03d0*/  FFMA R15, R15, R10, R8 ;  /* 0x0000000a0f0f7223 */ /* 0x000fe20000000008 */
[----:B-1----:R-:W-:-:S04]  /*03e0*/  IMAD.WIDE R2, R0, 0x4, R2 ;  /* 0x0000000400027825 */ /* 0x002fc800078e0202 */
[----:B------:R-:W-:-:S04]  /*03f0*/  FFMA R11, R18, R11, R15 ;  /* 0x0000000b120b7223 */ /* 0x000fc8000000000f */
[----:B0-----:R-:W-:Y:S01]  /*0400*/  FFMA R11, R16, R13, R11 ;  /* 0x0000000d100b7223 */ /* 0x001fe2000000000b */
[----:B--2---:R-:W-:Y:S04]  /*0410*/  @!P2 STG.E desc[UR8][R2.64], R12 ;  /* 0x0000000c0200a986 */ /* 0x004fe8000c101908 */
[----:B------:R-:W-:Y:S01]  /*0420*/  STG.E desc[UR8][R2.64], R11 ;  /* 0x0000000b02007986 */ /* 0x000fe2000c101908 */
[----:B------:R-:W-:Y:S05]  /*0430*/  EXIT ;  /* 0x000000000000794d */ /* 0x000fea0003800000 */
.L_x_0:
[----:B------:R-:W-:-:S00]  /*0440*/  BRA `(.L_x_0) ;  /* 0xfffffffc00fc7947 */ /* 0x000fc0000383ffff */
[----:B------:R-:W-:-:S00]  /*0450*/  NOP ;  /* 0x0000000000007918 */ /* 0x000fc00000000000 */
        /* <DEDUP_REMOVED lines=10> */
.L_x_1:


//--------------------- .nv.shared._Z6Conv2DPfS_S_ii --------------------------
	.section	.nv.shared._Z6Conv2DPfS_S_ii,"aw",@nobits
	.sectionflags	@""
	.align	4
.nv.shared._Z6Conv2DPfS_S_ii:
	.zero		2356


//--------------------- .nv.shared.reserved.0     --------------------------
	.section	.nv.shared.reserved.0,"aw",@nobits
	.weak		__nv_reservedSMEM_offset_0_alias
	.size		__nv_reservedSMEM_offset_0_alias, 0, 64
	.other		__nv_reservedSMEM_offset_0_alias,@"STO_CUDA_RESERVED_SHARED STV_DEFAULT"
__nv_reservedSMEM_offset_0_alias:
	.zero		0
	.zero		64


//--------------------- .nv.constant0._Z6Conv2DPfS_S_ii --------------------------
	.section	.nv.constant0._Z6Conv2DPfS_S_ii,"a",@progbits
	.sectionflags	@""
	.align	4
.nv.constant0._Z6Conv2DPfS_S_ii:
	.zero		928


//--------------------- SYMBOLS --------------------------

	.type		.nv.reservedSmem.offset0,@object
	.size		.nv.reservedSmem.offset0,0x4
	.type		.nv.reservedSmem.cap,@object
	.size		.nv.reservedSmem.cap,0x4
